//
// Generated by NVIDIA NVVM Compiler
//
// Compiler Build ID: CL-36424714
// Cuda compilation tools, release 13.0, V13.0.88
// Based on NVVM 20.0.0
//

.version 9.0
.target sm_100
.address_size 64

	// .globl	_Z19mappa_colori_kernelPfPiS_i
.global .align 4 .b8 precalc_xorwow_matrix[102400];
.global .align 4 .b8 precalc_xorwow_offset_matrix[102400];
.global .align 4 .b8 mrg32k3aM1[2304];
.global .align 4 .b8 mrg32k3aM2[2304];
.global .align 4 .b8 mrg32k3aM1SubSeq[2016];
.global .align 4 .b8 mrg32k3aM2SubSeq[2016];
.global .align 4 .b8 mrg32k3aM1Seq[2304];
.global .align 4 .b8 mrg32k3aM2Seq[2304];
.const .align 8 .b8 __cr_lgamma_table[72];
.const .align 4 .b8 COLORI[1200];

.visible .entry _Z19mappa_colori_kernelPfPiS_i(
	.param .u64 .ptr .align 1 _Z19mappa_colori_kernelPfPiS_i_param_0,
	.param .u64 .ptr .align 1 _Z19mappa_colori_kernelPfPiS_i_param_1,
	.param .u64 .ptr .align 1 _Z19mappa_colori_kernelPfPiS_i_param_2,
	.param .u32 _Z19mappa_colori_kernelPfPiS_i_param_3
)
{
	.reg .pred 	%p<5>;
	.reg .b32 	%r<12>;
	.reg .b32 	%f<5>;
	.reg .b64 	%rd<21>;
	.reg .b64 	%fd<6>;

	ld.param.u64 	%rd2, [_Z19mappa_colori_kernelPfPiS_i_param_0];
	ld.param.u64 	%rd3, [_Z19mappa_colori_kernelPfPiS_i_param_1];
	ld.param.u64 	%rd4, [_Z19mappa_colori_kernelPfPiS_i_param_2];
	ld.param.u32 	%r4, [_Z19mappa_colori_kernelPfPiS_i_param_3];
	cvta.to.global.u64 	%rd1, %rd4;
	mov.u32 	%r5, %ctaid.x;
	mov.u32 	%r6, %ntid.x;
	mov.u32 	%r7, %tid.x;
	mad.lo.s32 	%r1, %r5, %r6, %r7;
	setp.ge.s32 	%p1, %r1, %r4;
	@%p1 bra 	$L__BB0_6;
	cvta.to.global.u64 	%rd5, %rd3;
	cvta.to.global.u64 	%rd6, %rd2;
	mul.hi.s32 	%r8, %r1, 1431655766;
	shr.u32 	%r9, %r8, 31;
	add.s32 	%r10, %r8, %r9;
	mul.lo.s32 	%r11, %r10, 3;
	sub.s32 	%r2, %r1, %r11;
	mul.wide.s32 	%rd7, %r10, 4;
	add.s64 	%rd8, %rd5, %rd7;
	ld.global.u32 	%r3, [%rd8];
	add.s64 	%rd9, %rd6, %rd7;
	ld.global.f32 	%f1, [%rd9];
	setp.eq.s32 	%p2, %r3, 0;
	@%p2 bra 	$L__BB0_4;
	setp.ne.s32 	%p3, %r3, -1;
	@%p3 bra 	$L__BB0_5;
	setp.eq.s32 	%p4, %r2, 0;
	selp.f32 	%f2, 0f3F800000, 0f00000000, %p4;
	mul.wide.s32 	%rd12, %r1, 4;
	add.s64 	%rd13, %rd1, %rd12;
	st.global.f32 	[%rd13], %f2;
	bra.uni 	$L__BB0_6;
$L__BB0_4:
	mul.wide.s32 	%rd10, %r1, 4;
	add.s64 	%rd11, %rd1, %rd10;
	st.global.f32 	[%rd11], %f1;
	bra.uni 	$L__BB0_6;
$L__BB0_5:
	mul.wide.s32 	%rd14, %r3, 12;
	mov.u64 	%rd15, COLORI;
	add.s64 	%rd16, %rd15, %rd14;
	mul.wide.s32 	%rd17, %r2, 4;
	add.s64 	%rd18, %rd16, %rd17;
	ld.const.f32 	%f3, [%rd18+-12];
	cvt.f64.f32 	%fd1, %f3;
	cvt.f64.f32 	%fd2, %f1;
	add.f64 	%fd3, %fd2, 0d3F847AE147AE147B;
	mul.f64 	%fd4, %fd3, %fd1;
	mul.f64 	%fd5, %fd4, 0d4014000000000000;
	cvt.rn.f32.f64 	%f4, %fd5;
	mul.wide.s32 	%rd19, %r1, 4;
	add.s64 	%rd20, %rd1, %rd19;
	st.global.f32 	[%rd20], %f4;
$L__BB0_6:
	ret;

}
	// .globl	_Z19mappa_signal_kernelPfPiS_S_ii
.visible .entry _Z19mappa_signal_kernelPfPiS_S_ii(
	.param .u64 .ptr .align 1 _Z19mappa_signal_kernelPfPiS_S_ii_param_0,
	.param .u64 .ptr .align 1 _Z19mappa_signal_kernelPfPiS_S_ii_param_1,
	.param .u64 .ptr .align 1 _Z19mappa_signal_kernelPfPiS_S_ii_param_2,
	.param .u64 .ptr .align 1 _Z19mappa_signal_kernelPfPiS_S_ii_param_3,
	.param .u32 _Z19mappa_signal_kernelPfPiS_S_ii_param_4,
	.param .u32 _Z19mappa_signal_kernelPfPiS_S_ii_param_5
)
{
	.reg .pred 	%p<5>;
	.reg .b32 	%r<12>;
	.reg .b32 	%f<6>;
	.reg .b64 	%rd<25>;
	.reg .b64 	%fd<6>;

	ld.param.u64 	%rd3, [_Z19mappa_signal_kernelPfPiS_S_ii_param_0];
	ld.param.u64 	%rd4, [_Z19mappa_signal_kernelPfPiS_S_ii_param_1];
	ld.param.u64 	%rd5, [_Z19mappa_signal_kernelPfPiS_S_ii_param_2];
	ld.param.u64 	%rd6, [_Z19mappa_signal_kernelPfPiS_S_ii_param_3];
	ld.param.u32 	%r5, [_Z19mappa_signal_kernelPfPiS_S_ii_param_5];
	cvta.to.global.u64 	%rd1, %rd6;
	mov.u32 	%r6, %ctaid.x;
	mov.u32 	%r7, %ntid.x;
	mov.u32 	%r8, %tid.x;
	mad.lo.s32 	%r1, %r6, %r7, %r8;
	setp.ge.s32 	%p1, %r1, %r5;
	@%p1 bra 	$L__BB1_6;
	cvta.to.global.u64 	%rd7, %rd4;
	cvta.to.global.u64 	%rd8, %rd5;
	mul.hi.s32 	%r9, %r1, 1431655766;
	shr.u32 	%r10, %r9, 31;
	add.s32 	%r2, %r9, %r10;
	mul.lo.s32 	%r11, %r2, 3;
	sub.s32 	%r3, %r1, %r11;
	mul.wide.s32 	%rd9, %r2, 4;
	add.s64 	%rd10, %rd7, %rd9;
	ld.global.u32 	%r4, [%rd10];
	add.s64 	%rd2, %rd8, %rd9;
	setp.eq.s32 	%p2, %r4, 0;
	@%p2 bra 	$L__BB1_4;
	setp.ne.s32 	%p3, %r4, -1;
	@%p3 bra 	$L__BB1_5;
	setp.eq.s32 	%p4, %r3, 0;
	selp.f32 	%f2, 0f3F800000, 0f00000000, %p4;
	mul.wide.s32 	%rd16, %r1, 4;
	add.s64 	%rd17, %rd1, %rd16;
	st.global.f32 	[%rd17], %f2;
	bra.uni 	$L__BB1_6;
$L__BB1_4:
	cvta.to.global.u64 	%rd11, %rd3;
	add.s64 	%rd13, %rd11, %rd9;
	ld.global.f32 	%f1, [%rd13];
	mul.wide.s32 	%rd14, %r1, 4;
	add.s64 	%rd15, %rd1, %rd14;
	st.global.f32 	[%rd15], %f1;
	bra.uni 	$L__BB1_6;
$L__BB1_5:
	ld.global.f32 	%f3, [%rd2];
	mul.wide.s32 	%rd18, %r4, 12;
	mov.u64 	%rd19, COLORI;
	add.s64 	%rd20, %rd19, %rd18;
	mul.wide.s32 	%rd21, %r3, 4;
	add.s64 	%rd22, %rd20, %rd21;
	ld.const.f32 	%f4, [%rd22+-12];
	cvt.f64.f32 	%fd1, %f4;
	cvt.f64.f32 	%fd2, %f3;
	add.f64 	%fd3, %fd2, 0d3F947AE147AE147B;
	mul.f64 	%fd4, %fd3, %fd1;
	mul.f64 	%fd5, %fd4, 0d4008000000000000;
	cvt.rn.f32.f64 	%f5, %fd5;
	mul.wide.s32 	%rd23, %r1, 4;
	add.s64 	%rd24, %rd1, %rd23;
	st.global.f32 	[%rd24], %f5;
$L__BB1_6:
	ret;

}


// ===== COMPILED SASS (sm_100) =====

	.target	sm_100

	.elftype	@"ET_EXEC"


//--------------------- .note.nv.tkinfo           --------------------------
	.section	.note.nv.tkinfo,"",@"SHT_NOTE"
	.sectionflags	@"SHF_NOTE_NV_TKINFO"
	.tkinfo
        /*0018*/ 	.word	0x00000002
        /*0030*/ 	.string	""
        /*0030*/ 	.string	"ptxas"
        /*0030*/ 	.string	"Cuda compilation tools, release 13.0, V13.0.88"
        /*0030*/ 	.string	"Build cuda_13.0.r13.0/compiler.36424714_0"
        /*0030*/ 	.string	"-arch sm_100 -m 64 "



//--------------------- .note.nv.cuinfo           --------------------------
	.section	.note.nv.cuinfo,"",@"SHT_NOTE"
	.sectionflags	@"SHF_NOTE_NV_CUINFO"
        /*0018*/ 	.short	0x0002
        /*001a*/ 	.short	0x0064
        /*001c*/ 	.short	0x0082
	.zero		2


//--------------------- .nv.info                  --------------------------
	.section	.nv.info,"",@"SHT_CUDA_INFO"
	.align	4


	//----- nvinfo : EIATTR_REGCOUNT
	.align		4
        /*0000*/ 	.byte	0x04, 0x2f
        /*0002*/ 	.short	(.L_11 - .L_10)
	.align		4
.L_10:
        /*0004*/ 	.word	index@(_Z19mappa_colori_kernelPfPiS_i)
        /*0008*/ 	.word	0x0000000c


	//----- nvinfo : EIATTR_FRAME_SIZE
	.align		4
.L_11:
        /*000c*/ 	.byte	0x04, 0x11
        /*000e*/ 	.short	(.L_13 - .L_12)
	.align		4
.L_12:
        /*0010*/ 	.word	index@(_Z19mappa_colori_kernelPfPiS_i)
        /*0014*/ 	.word	0x00000000


	//----- nvinfo : EIATTR_REGCOUNT
	.align		4
.L_13:
        /*0018*/ 	.byte	0x04, 0x2f
        /*001a*/ 	.short	(.L_15 - .L_14)
	.align		4
.L_14:
        /*001c*/ 	.word	index@(_Z19mappa_signal_kernelPfPiS_S_ii)
        /*0020*/ 	.word	0x0000000e


	//----- nvinfo : EIATTR_FRAME_SIZE
	.align		4
.L_15:
        /*0024*/ 	.byte	0x04, 0x11
        /*0026*/ 	.short	(.L_17 - .L_16)
	.align		4
.L_16:
        /*0028*/ 	.word	index@(_Z19mappa_signal_kernelPfPiS_S_ii)
        /*002c*/ 	.word	0x00000000


	//----- nvinfo : EIATTR_MIN_STACK_SIZE
	.align		4
.L_17:
        /*0030*/ 	.byte	0x04, 0x12
        /*0032*/ 	.short	(.L_19 - .L_18)
	.align		4
.L_18:
        /*0034*/ 	.word	index@(_Z19mappa_signal_kernelPfPiS_S_ii)
        /*0038*/ 	.word	0x00000000


	//----- nvinfo : EIATTR_MIN_STACK_SIZE
	.align		4
.L_19:
        /*003c*/ 	.byte	0x04, 0x12
        /*003e*/ 	.short	(.L_21 - .L_20)
	.align		4
.L_20:
        /*0040*/ 	.word	index@(_Z19mappa_colori_kernelPfPiS_i)
        /*0044*/ 	.word	0x00000000
.L_21:


//--------------------- .nv.compat                --------------------------
	.section	.nv.compat,"",@"SHT_CUDA_COMPAT_INFO"
	.align	4
        /*0000*/ 	.byte	0x02, 0x09, 0x00, 0x00, 0x02, 0x02, 0x01, 0x00, 0x02, 0x05, 0x05, 0x00, 0x03, 0x07, 0x01, 0x01
        /*0010*/ 	.byte	0x02, 0x03, 0x00, 0x00, 0x02, 0x06, 0x01, 0x00, 0x04, 0x0b, 0x08, 0x00, 0x01, 0x00, 0x00, 0x00
        /*0020*/ 	.byte	0x00, 0x00, 0x00, 0x00


//--------------------- .nv.info._Z19mappa_signal_kernelPfPiS_S_ii --------------------------
	.section	.nv.info._Z19mappa_signal_kernelPfPiS_S_ii,"",@"SHT_CUDA_INFO"
	.sectionflags	@""
	.align	4


	//----- nvinfo : EIATTR_CUDA_API_VERSION
	.align		4
        /*0000*/ 	.byte	0x04, 0x37
        /*0002*/ 	.short	(.L_23 - .L_22)
.L_22:
        /*0004*/ 	.word	0x00000082


	//----- nvinfo : EIATTR_KPARAM_INFO
	.align		4
.L_23:
        /*0008*/ 	.byte	0x04, 0x17
        /*000a*/ 	.short	(.L_25 - .L_24)
.L_24:
        /*000c*/ 	.word	0x00000000
        /*0010*/ 	.short	0x0005
        /*0012*/ 	.short	0x0024
        /*0014*/ 	.byte	0x00, 0xf0, 0x11, 0x00


	//----- nvinfo : EIATTR_KPARAM_INFO
	.align		4
.L_25:
        /*0018*/ 	.byte	0x04, 0x17
        /*001a*/ 	.short	(.L_27 - .L_26)
.L_26:
        /*001c*/ 	.word	0x00000000
        /*0020*/ 	.short	0x0004
        /*0022*/ 	.short	0x0020
        /*0024*/ 	.byte	0x00, 0xf0, 0x11, 0x00


	//----- nvinfo : EIATTR_KPARAM_INFO
	.align		4
.L_27:
        /*0028*/ 	.byte	0x04, 0x17
        /*002a*/ 	.short	(.L_29 - .L_28)
.L_28:
        /*002c*/ 	.word	0x00000000
        /*0030*/ 	.short	0x0003
        /*0032*/ 	.short	0x0018
        /*0034*/ 	.byte	0x00, 0xf5, 0x21, 0x00


	//----- nvinfo : EIATTR_KPARAM_INFO
	.align		4
.L_29:
        /*0038*/ 	.byte	0x04, 0x17
        /*003a*/ 	.short	(.L_31 - .L_30)
.L_30:
        /*003c*/ 	.word	0x00000000
        /*0040*/ 	.short	0x0002
        /*0042*/ 	.short	0x0010
        /*0044*/ 	.byte	0x00, 0xf5, 0x21, 0x00


	//----- nvinfo : EIATTR_KPARAM_INFO
	.align		4
.L_31:
        /*0048*/ 	.byte	0x04, 0x17
        /*004a*/ 	.short	(.L_33 - .L_32)
.L_32:
        /*004c*/ 	.word	0x00000000
        /*0050*/ 	.short	0x0001
        /*0052*/ 	.short	0x0008
        /*0054*/ 	.byte	0x00, 0xf5, 0x21, 0x00


	//----- nvinfo : EIATTR_KPARAM_INFO
	.align		4
.L_33:
        /*0058*/ 	.byte	0x04, 0x17
        /*005a*/ 	.short	(.L_35 - .L_34)
.L_34:
        /*005c*/ 	.word	0x00000000
        /*0060*/ 	.short	0x0000
        /*0062*/ 	.short	0x0000
        /*0064*/ 	.byte	0x00, 0xf5, 0x21, 0x00


	//----- nvinfo : EIATTR_SPARSE_MMA_MASK
	.align		4
.L_35:
        /*0068*/ 	.byte	0x03, 0x50
        /*006a*/ 	.short	0x0000


	//----- nvinfo : EIATTR_MAXREG_COUNT
	.align		4
        /*006c*/ 	.byte	0x03, 0x1b
        /*006e*/ 	.short	0x00ff


	//----- nvinfo : EIATTR_MERCURY_ISA_VERSION
	.align		4
        /*0070*/ 	.byte	0x03, 0x5f
        /*0072*/ 	.short	0x0101


	//----- nvinfo : EIATTR_VRC_CTA_INIT_COUNT
	.align		4
        /*0074*/ 	.byte	0x02, 0x4a
	.zero		1
	.zero		1


	//----- nvinfo : EIATTR_EXIT_INSTR_OFFSETS
	.align		4
        /*0078*/ 	.byte	0x04, 0x1c
        /*007a*/ 	.short	(.L_37 - .L_36)


	//   ....[0]....
.L_36:
        /*007c*/ 	.word	0x00000070


	//   ....[1]....
        /*0080*/ 	.word	0x00000190


	//   ....[2]....
        /*0084*/ 	.word	0x000002a0


	//   ....[3]....
        /*0088*/ 	.word	0x00000310


	//----- nvinfo : EIATTR_CRS_STACK_SIZE
	.align		4
.L_37:
        /*008c*/ 	.byte	0x04, 0x1e
        /*008e*/ 	.short	(.L_39 - .L_38)
.L_38:
        /*0090*/ 	.word	0x00000000


	//----- nvinfo : EIATTR_CBANK_PARAM_SIZE
	.align		4
.L_39:
        /*0094*/ 	.byte	0x03, 0x19
        /*0096*/ 	.short	0x0028


	//----- nvinfo : EIATTR_PARAM_CBANK
	.align		4
        /*0098*/ 	.byte	0x04, 0x0a
        /*009a*/ 	.short	(.L_41 - .L_40)
	.align		4
.L_40:
        /*009c*/ 	.word	index@(.nv.constant0._Z19mappa_signal_kernelPfPiS_S_ii)
        /*00a0*/ 	.short	0x0380
        /*00a2*/ 	.short	0x0028


	//----- nvinfo : EIATTR_SW_WAR
	.align		4
.L_41:
        /*00a4*/ 	.byte	0x04, 0x36
        /*00a6*/ 	.short	(.L_43 - .L_42)
.L_42:
        /*00a8*/ 	.word	0x00000008
.L_43:


//--------------------- .nv.info._Z19mappa_colori_kernelPfPiS_i --------------------------
	.section	.nv.info._Z19mappa_colori_kernelPfPiS_i,"",@"SHT_CUDA_INFO"
	.sectionflags	@""
	.align	4


	//----- nvinfo : EIATTR_CUDA_API_VERSION
	.align		4
        /*0000*/ 	.byte	0x04, 0x37
        /*0002*/ 	.short	(.L_45 - .L_44)
.L_44:
        /*0004*/ 	.word	0x00000082


	//----- nvinfo : EIATTR_KPARAM_INFO
	.align		4
.L_45:
        /*0008*/ 	.byte	0x04, 0x17
        /*000a*/ 	.short	(.L_47 - .L_46)
.L_46:
        /*000c*/ 	.word	0x00000000
        /*0010*/ 	.short	0x0003
        /*0012*/ 	.short	0x0018
        /*0014*/ 	.byte	0x00, 0xf0, 0x11, 0x00


	//----- nvinfo : EIATTR_KPARAM_INFO
	.align		4
.L_47:
        /*0018*/ 	.byte	0x04, 0x17
        /*001a*/ 	.short	(.L_49 - .L_48)
.L_48:
        /*001c*/ 	.word	0x00000000
        /*0020*/ 	.short	0x0002
        /*0022*/ 	.short	0x0010
        /*0024*/ 	.byte	0x00, 0xf5, 0x21, 0x00


	//----- nvinfo : EIATTR_KPARAM_INFO
	.align		4
.L_49:
        /*0028*/ 	.byte	0x04, 0x17
        /*002a*/ 	.short	(.L_51 - .L_50)
.L_50:
        /*002c*/ 	.word	0x00000000
        /*0030*/ 	.short	0x0001
        /*0032*/ 	.short	0x0008
        /*0034*/ 	.byte	0x00, 0xf5, 0x21, 0x00


	//----- nvinfo : EIATTR_KPARAM_INFO
	.align		4
.L_51:
        /*0038*/ 	.byte	0x04, 0x17
        /*003a*/ 	.short	(.L_53 - .L_52)
.L_52:
        /*003c*/ 	.word	0x00000000
        /*0040*/ 	.short	0x0000
        /*0042*/ 	.short	0x0000
        /*0044*/ 	.byte	0x00, 0xf5, 0x21, 0x00


	//----- nvinfo : EIATTR_SPARSE_MMA_MASK
	.align		4
.L_53:
        /*0048*/ 	.byte	0x03, 0x50
        /*004a*/ 	.short	0x0000


	//----- nvinfo : EIATTR_MAXREG_COUNT
	.align		4
        /*004c*/ 	.byte	0x03, 0x1b
        /*004e*/ 	.short	0x00ff


	//----- nvinfo : EIATTR_MERCURY_ISA_VERSION
	.align		4
        /*0050*/ 	.byte	0x03, 0x5f
        /*0052*/ 	.short	0x0101


	//----- nvinfo : EIATTR_VRC_CTA_INIT_COUNT
	.align		4
        /*0054*/ 	.byte	0x02, 0x4a
	.zero		1
	.zero		1


	//----- nvinfo : EIATTR_EXIT_INSTR_OFFSETS
	.align		4
        /*0058*/ 	.byte	0x04, 0x1c
        /*005a*/ 	.short	(.L_55 - .L_54)


	//   ....[0]....
.L_54:
        /*005c*/ 	.word	0x00000070


	//   ....[1]....
        /*0060*/ 	.word	0x000001a0


	//   ....[2]....
        /*0064*/ 	.word	0x000002a0


	//   ....[3]....
        /*0068*/ 	.word	0x000002e0


	//----- nvinfo : EIATTR_CRS_STACK_SIZE
	.align		4
.L_55:
        /*006c*/ 	.byte	0x04, 0x1e
        /*006e*/ 	.short	(.L_57 - .L_56)
.L_56:
        /*0070*/ 	.word	0x00000000


	//----- nvinfo : EIATTR_CBANK_PARAM_SIZE
	.align		4
.L_57:
        /*0074*/ 	.byte	0x03, 0x19
        /*0076*/ 	.short	0x001c


	//----- nvinfo : EIATTR_PARAM_CBANK
	.align		4
        /*0078*/ 	.byte	0x04, 0x0a
        /*007a*/ 	.short	(.L_59 - .L_58)
	.align		4
.L_58:
        /*007c*/ 	.word	index@(.nv.constant0._Z19mappa_colori_kernelPfPiS_i)
        /*0080*/ 	.short	0x0380
        /*0082*/ 	.short	0x001c


	//----- nvinfo : EIATTR_SW_WAR
	.align		4
.L_59:
        /*0084*/ 	.byte	0x04, 0x36
        /*0086*/ 	.short	(.L_61 - .L_60)
.L_60:
        /*0088*/ 	.word	0x00000008
.L_61:


//--------------------- .nv.callgraph             --------------------------
	.section	.nv.callgraph,"",@"SHT_CUDA_CALLGRAPH"
	.align	4
	.sectionentsize	8
	.align		4
        /*0000*/ 	.word	0x00000000
	.align		4
        /*0004*/ 	.word	0xffffffff
	.align		4
        /*0008*/ 	.word	0x00000000
	.align		4
        /*000c*/ 	.word	0xfffffffe
	.align		4
        /*0010*/ 	.word	0x00000000
	.align		4
        /*0014*/ 	.word	0xfffffffd
	.align		4
        /*0018*/ 	.word	0x00000000
	.align		4
        /*001c*/ 	.word	0xfffffffc


//--------------------- .nv.constant4             --------------------------
	.section	.nv.constant4,"a",@progbits
	.align	8
	.align		8
.nv.constant4:
        /*0000*/ 	.dword	precalc_xorwow_matrix
	.align		8
        /*0008*/ 	.dword	precalc_xorwow_offset_matrix
	.align		8
        /*0010*/ 	.dword	mrg32k3aM1
	.align		8
        /*0018*/ 	.dword	mrg32k3aM2
	.align		8
        /*0020*/ 	.dword	mrg32k3aM1SubSeq
	.align		8
        /*0028*/ 	.dword	mrg32k3aM2SubSeq
	.align		8
        /*0030*/ 	.dword	mrg32k3aM1Seq
	.align		8
        /*0038*/ 	.dword	mrg32k3aM2Seq


//--------------------- .nv.constant3             --------------------------
	.section	.nv.constant3,"a",@progbits
	.align	8
.nv.constant3:
	.type		__cr_lgamma_table,@object
	.size		__cr_lgamma_table,(COLORI - __cr_lgamma_table)
__cr_lgamma_table:
        /*0000*/ 	.byte	0x00, 0x00, 0x00, 0x00, 0x00, 0x00, 0x00, 0x00, 0x00, 0x00, 0x00, 0x00, 0x00, 0x00, 0x00, 0x00
        /*0010*/ 	.byte	0xef, 0x39, 0xfa, 0xfe, 0x42, 0x2e, 0xe6, 0x3f, 0x02, 0x20, 0x2a, 0xfa, 0x0b, 0xab, 0xfc, 0x3f
        /*0020*/ 	.byte	0xf9, 0x2c, 0x92, 0x7c, 0xa7, 0x6c, 0x09, 0x40, 0xc9, 0x79, 0x44, 0x3c, 0x64, 0x26, 0x13, 0x40
        /*0030*/ 	.byte	0xca, 0x01, 0xcf, 0x3a, 0x27, 0x51, 0x1a, 0x40, 0x30, 0xcc, 0x2d, 0xf3, 0xe1, 0x0c, 0x21, 0x40
        /*0040*/ 	.byte	0x0d, 0xb7, 0xfc, 0x82, 0x8e, 0x35, 0x25, 0x40
	.type		COLORI,@object
	.size		COLORI,(.L_9 - COLORI)
COLORI:
	.zero		1200
.L_9:


//--------------------- .text._Z19mappa_signal_kernelPfPiS_S_ii --------------------------
	.section	.text._Z19mappa_signal_kernelPfPiS_S_ii,"ax",@progbits
	.align	128
        .global         _Z19mappa_signal_kernelPfPiS_S_ii
        .type           _Z19mappa_signal_kernelPfPiS_S_ii,@function
        .size           _Z19mappa_signal_kernelPfPiS_S_ii,(.L_x_4 - _Z19mappa_signal_kernelPfPiS_S_ii)
        .other          _Z19mappa_signal_kernelPfPiS_S_ii,@"STO_CUDA_ENTRY STV_DEFAULT"
_Z19mappa_signal_kernelPfPiS_S_ii:
.text._Z19mappa_signal_kernelPfPiS_S_ii:
[----:B------:R-:W-:Y:S01]  /*0000*/  LDC R1, c[0x0][0x37c] ;  /* 0x0000df00ff017b82 */ /* 0x000fe20000000800 */
[----:B------:R-:W0:Y:S07]  /*0010*/  S2R R3, SR_TID.X ;  /* 0x0000000000037919 */ /* 0x000e2e0000002100 */
[----:B------:R-:W0:Y:S01]  /*0020*/  S2UR UR4, SR_CTAID.X ;  /* 0x00000000000479c3 */ /* 0x000e220000002500 */
[----:B------:R-:W1:Y:S07]  /*0030*/  LDCU UR5, c[0x0][0x3a4] ;  /* 0x00007480ff0577ac */ /* 0x000e6e0008000800 */
[----:B------:R-:W0:Y:S02]  /*0040*/  LDC R0, c[0x0][0x360] ;  /* 0x0000d800ff007b82 */ /* 0x000e240000000800 */
[----:B0-----:R-:W-:-:S05]  /*0050*/  IMAD R0, R0, UR4, R3 ;  /* 0x0000000400007c24 */ /* 0x001fca000f8e0203 */
[----:B-1----:R-:W-:-:S13]  /*0060*/  ISETP.GE.AND P0, PT, R0, UR5, PT ;  /* 0x0000000500007c0c */ /* 0x002fda000bf06270 */
[----:B------:R-:W-:Y:S05]  /*0070*/  @P0 EXIT ;  /* 0x000000000000094d */ /* 0x000fea0003800000 */
[----:B------:R-:W0:Y:S01]  /*0080*/  LDC.64 R2, c[0x0][0x388] ;  /* 0x0000e200ff027b82 */ /* 0x000e220000000a00 */
[----:B------:R-:W1:Y:S01]  /*0090*/  LDCU.64 UR4, c[0x0][0x358] ;  /* 0x00006b00ff0477ac */ /* 0x000e620008000a00 */
[----:B------:R-:W-:-:S05]  /*00a0*/  IMAD.HI R4, R0, 0x55555556, RZ ;  /* 0x5555555600047827 */ /* 0x000fca00078e02ff */
[----:B------:R-:W-:-:S05]  /*00b0*/  LEA.HI R5, R4, R4, RZ, 0x1 ;  /* 0x0000000404057211 */ /* 0x000fca00078f08ff */
[----:B0-----:R-:W-:-:S05]  /*00c0*/  IMAD.WIDE R2, R5, 0x4, R2 ;  /* 0x0000000405027825 */ /* 0x001fca00078e0202 */
[----:B-1----:R-:W2:Y:S02]  /*00d0*/  LDG.E R4, desc[UR4][R2.64] ;  /* 0x0000000402047981 */ /* 0x002ea4000c1e1900 */
[----:B--2---:R-:W-:-:S13]  /*00e0*/  ISETP.NE.AND P0, PT, R4, RZ, PT ;  /* 0x000000ff0400720c */ /* 0x004fda0003f05270 */
[----:B------:R-:W-:Y:S05]  /*00f0*/  @!P0 BRA `(.L_x_0) ;  /* 0x00000000006c8947 */ /* 0x000fea0003800000 */
[----:B------:R-:W-:Y:S01]  /*0100*/  ISETP.NE.AND P0, PT, R4, -0x1, PT ;  /* 0xffffffff0400780c */ /* 0x000fe20003f05270 */
[----:B------:R-:W0:Y:S01]  /*0110*/  LDC.64 R6, c[0x0][0x390] ;  /* 0x0000e400ff067b82 */ /* 0x000e220000000a00 */
[----:B------:R-:W-:-:S11]  /*0120*/  IMAD R11, R5, -0x3, R0 ;  /* 0xfffffffd050b7824 */ /* 0x000fd600078e0200 */
[----:B------:R-:W1:Y:S01]  /*0130*/  @!P0 LDC.64 R2, c[0x0][0x398] ;  /* 0x0000e600ff028b82 */ /* 0x000e620000000a00 */
[----:B------:R-:W-:-:S04]  /*0140*/  @!P0 ISETP.NE.AND P1, PT, R11, RZ, PT ;  /* 0x000000ff0b00820c */ /* 0x000fc80003f25270 */
[----:B------:R-:W-:Y:S01]  /*0150*/  @!P0 FSEL R9, RZ, 1, P1 ;  /* 0x3f800000ff098808 */ /* 0x000fe20000800000 */
[----:B0-----:R-:W-:-:S04]  /*0160*/  IMAD.WIDE R6, R5, 0x4, R6 ;  /* 0x0000000405067825 */ /* 0x001fc800078e0206 */
[----:B-1----:R-:W-:-:S05]  /*0170*/  @!P0 IMAD.WIDE R2, R0, 0x4, R2 ;  /* 0x0000000400028825 */ /* 0x002fca00078e0202 */
[----:B------:R0:W-:Y:S01]  /*0180*/  @!P0 STG.E desc[UR4][R2.64], R9 ;  /* 0x0000000902008986 */ /* 0x0001e2000c101904 */
[----:B------:R-:W-:Y:S05]  /*0190*/  @!P0 EXIT ;  /* 0x000000000000894d */ /* 0x000fea0003800000 */
[----:B------:R-:W2:Y:S01]  /*01a0*/  LDG.E R6, desc[UR4][R6.64] ;  /* 0x0000000406067981 */ /* 0x000ea2000c1e1900 */
[----:B0-----:R-:W-:Y:S01]  /*01b0*/  HFMA2 R3, -RZ, RZ, 0, 4.291534423828125e-06 ;  /* 0x00000048ff037431 */ /* 0x001fe200000001ff */
[----:B------:R-:W-:Y:S01]  /*01c0*/  UMOV UR6, 0x47ae147b ;  /* 0x47ae147b00067882 */ /* 0x000fe20000000000 */
[----:B------:R-:W-:Y:S01]  /*01d0*/  UMOV UR7, 0x3f947ae1 ;  /* 0x3f947ae100077882 */ /* 0x000fe20000000000 */
[----:B------:R-:W0:Y:S02]  /*01e0*/  LDC.64 R8, c[0x0][0x398] ;  /* 0x0000e600ff087b82 */ /* 0x000e240000000a00 */
[----:B------:R-:W-:-:S05]  /*01f0*/  IMAD R4, R4, 0xc, R3 ;  /* 0x0000000c04047824 */ /* 0x000fca00078e0203 */
[----:B------:R-:W-:-:S06]  /*0200*/  LEA R10, R11, R4, 0x2 ;  /* 0x000000040b0a7211 */ /* 0x000fcc00078e10ff */
[----:B------:R-:W1:Y:S01]  /*0210*/  LDC R10, c[0x3][R10+-0xc] ;  /* 0x00fffd000a0a7b82 */ /* 0x000e620000000800 */
[----:B0-----:R-:W-:Y:S01]  /*0220*/  IMAD.WIDE R8, R0, 0x4, R8 ;  /* 0x0000000400087825 */ /* 0x001fe200078e0208 */
[----:B-1----:R-:W-:Y:S08]  /*0230*/  F2F.F64.F32 R2, R10 ;  /* 0x0000000a00027310 */ /* 0x002ff00000201800 */
[----:B--2---:R-:W0:Y:S02]  /*0240*/  F2F.F64.F32 R4, R6 ;  /* 0x0000000600047310 */ /* 0x004e240000201800 */
[----:B0-----:R-:W-:-:S08]  /*0250*/  DADD R4, R4, UR6 ;  /* 0x0000000604047e29 */ /* 0x001fd00008000000 */
[----:B------:R-:W-:-:S08]  /*0260*/  DMUL R2, R2, R4 ;  /* 0x0000000402027228 */ /* 0x000fd00000000000 */
[----:B------:R-:W-:-:S10]  /*0270*/  DMUL R2, R2, 3 ;  /* 0x4008000002027828 */ /* 0x000fd40000000000 */
[----:B------:R-:W0:Y:S02]  /*0280*/  F2F.F32.F64 R3, R2 ;  /* 0x0000000200037310 */ /* 0x000e240000301000 */
[----:B0-----:R-:W-:Y:S01]  /*0290*/  STG.E desc[UR4][R8.64], R3 ;  /* 0x0000000308007986 */ /* 0x001fe2000c101904 */
[----:B------:R-:W-:Y:S05]  /*02a0*/  EXIT ;  /* 0x000000000000794d */ /* 0x000fea0003800000 */
.L_x_0:
[----:B------:R-:W0:Y:S02]  /*02b0*/  LDC.64 R2, c[0x0][0x380] ;  /* 0x0000e000ff027b82 */ /* 0x000e240000000a00 */
[----:B0-----:R-:W-:-:S06]  /*02c0*/  IMAD.WIDE R2, R5, 0x4, R2 ;  /* 0x0000000405027825 */ /* 0x001fcc00078e0202 */
[----:B------:R-:W0:Y:S01]  /*02d0*/  LDC.64 R4, c[0x0][0x398] ;  /* 0x0000e600ff047b82 */ /* 0x000e220000000a00 */
[----:B------:R-:W2:Y:S01]  /*02e0*/  LDG.E R3, desc[UR4][R2.64] ;  /* 0x0000000402037981 */ /* 0x000ea2000c1e1900 */
[----:B0-----:R-:W-:-:S05]  /*02f0*/  IMAD.WIDE R4, R0, 0x4, R4 ;  /* 0x0000000400047825 */ /* 0x001fca00078e0204 */
[----:B--2---:R-:W-:Y:S01]  /*0300*/  STG.E desc[UR4][R4.64], R3 ;  /* 0x0000000304007986 */ /* 0x004fe2000c101904 */
[----:B------:R-:W-:Y:S05]  /*0310*/  EXIT ;  /* 0x000000000000794d */ /* 0x000fea0003800000 */
.L_x_1:
[----:B------:R-:W-:-:S00]  /*0320*/  BRA `(.L_x_1) ;  /* 0xfffffffc00fc7947 */ /* 0x000fc0000383ffff */
[----:B------:R-:W-:-:S00]  /*0330*/  NOP ;  /* 0x0000000000007918 */ /* 0x000fc00000000000 */
        /* <DEDUP_REMOVED lines=12> */
.L_x_4:


//--------------------- .text._Z19mappa_colori_kernelPfPiS_i --------------------------
	.section	.text._Z19mappa_colori_kernelPfPiS_i,"ax",@progbits
	.align	128
        .global         _Z19mappa_colori_kernelPfPiS_i
        .type           _Z19mappa_colori_kernelPfPiS_i,@function
        .size           _Z19mappa_colori_kernelPfPiS_i,(.L_x_5 - _Z19mappa_colori_kernelPfPiS_i)
        .other          _Z19mappa_colori_kernelPfPiS_i,@"STO_CUDA_ENTRY STV_DEFAULT"
_Z19mappa_colori_kernelPfPiS_i:
.text._Z19mappa_colori_kernelPfPiS_i:
        /* <DEDUP_REMOVED lines=11> */
[----:B------:R-:W-:Y:S02]  /*00b0*/  LEA.HI R7, R4, R4, RZ, 0x1 ;  /* 0x0000000404077211 */ /* 0x000fe400078f08ff */
[----:B------:R-:W2:Y:S03]  /*00c0*/  LDC.64 R4, c[0x0][0x380] ;  /* 0x0000e000ff047b82 */ /* 0x000ea60000000a00 */
[----:B0-----:R-:W-:-:S05]  /*00d0*/  IMAD.WIDE R2, R7, 0x4, R2 ;  /* 0x0000000407027825 */ /* 0x001fca00078e0202 */
[----:B-1----:R-:W3:Y:S01]  /*00e0*/  LDG.E R6, desc[UR4][R2.64] ;  /* 0x0000000402067981 */ /* 0x002ee2000c1e1900 */
[----:B--2---:R-:W-:-:S05]  /*00f0*/  IMAD.WIDE R4, R7, 0x4, R4 ;  /* 0x0000000407047825 */ /* 0x004fca00078e0204 */
[----:B------:R0:W5:Y:S01]  /*0100*/  LDG.E R9, desc[UR4][R4.64] ;  /* 0x0000000404097981 */ /* 0x000162000c1e1900 */
[----:B---3--:R-:W-:-:S13]  /*0110*/  ISETP.NE.AND P0, PT, R6, RZ, PT ;  /* 0x000000ff0600720c */ /* 0x008fda0003f05270 */
[----:B0-----:R-:W-:Y:S05]  /*0120*/  @!P0 BRA `(.L_x_2) ;  /* 0x0000000000608947 */ /* 0x001fea0003800000 */
[----:B------:R-:W-:Y:S01]  /*0130*/  ISETP.NE.AND P0, PT, R6, -0x1, PT ;  /* 0xffffffff0600780c */ /* 0x000fe20003f05270 */
[----:B------:R-:W-:-:S12]  /*0140*/  IMAD R7, R7, -0x3, R0 ;  /* 0xfffffffd07077824 */ /* 0x000fd800078e0200 */
[----:B------:R-:W0:Y:S01]  /*0150*/  @!P0 LDC.64 R2, c[0x0][0x390] ;  /* 0x0000e400ff028b82 */ /* 0x000e220000000a00 */
[----:B------:R-:W-:-:S04]  /*0160*/  @!P0 ISETP.NE.AND P1, PT, R7, RZ, PT ;  /* 0x000000ff0700820c */ /* 0x000fc80003f25270 */
[----:B------:R-:W-:Y:S01]  /*0170*/  @!P0 FSEL R5, RZ, 1, P1 ;  /* 0x3f800000ff058808 */ /* 0x000fe20000800000 */
[----:B0-----:R-:W-:-:S05]  /*0180*/  @!P0 IMAD.WIDE R2, R0, 0x4, R2 ;  /* 0x0000000400028825 */ /* 0x001fca00078e0202 */
[----:B------:R0:W-:Y:S01]  /*0190*/  @!P0 STG.E desc[UR4][R2.64], R5 ;  /* 0x0000000502008986 */ /* 0x0001e2000c101904 */
[----:B------:R-:W-:Y:S05]  /*01a0*/  @!P0 EXIT ;  /* 0x000000000000894d */ /* 0x000fea0003800000 */
[----:B0-----:R-:W-:Y:S01]  /*01b0*/  HFMA2 R3, -RZ, RZ, 0, 4.291534423828125e-06 ;  /* 0x00000048ff037431 */ /* 0x001fe200000001ff */
[----:B-----5:R-:W0:Y:S01]  /*01c0*/  F2F.F64.F32 R4, R9 ;  /* 0x0000000900047310 */ /* 0x020e220000201800 */
[----:B------:R-:W-:Y:S01]  /*01d0*/  UMOV UR6, 0x47ae147b ;  /* 0x47ae147b00067882 */ /* 0x000fe20000000000 */
[----:B------:R-:W-:Y:S02]  /*01e0*/  UMOV UR7, 0x3f847ae1 ;  /* 0x3f847ae100077882 */ /* 0x000fe40000000000 */
[----:B------:R-:W-:-:S05]  /*01f0*/  IMAD R6, R6, 0xc, R3 ;  /* 0x0000000c06067824 */ /* 0x000fca00078e0203 */
[----:B------:R-:W-:Y:S01]  /*0200*/  LEA R8, R7, R6, 0x2 ;  /* 0x0000000607087211 */ /* 0x000fe200078e10ff */
[----:B0-----:R-:W-:Y:S01]  /*0210*/  DADD R4, R4, UR6 ;  /* 0x0000000604047e29 */ /* 0x001fe20008000000 */
[----:B------:R-:W0:Y:S08]  /*0220*/  LDC.64 R6, c[0x0][0x390] ;  /* 0x0000e400ff067b82 */ /* 0x000e300000000a00 */
[----:B------:R-:W1:Y:S01]  /*0230*/  LDC R8, c[0x3][R8+-0xc] ;  /* 0x00fffd0008087b82 */ /* 0x000e620000000800 */
[----:B0-----:R-:W-:Y:S01]  /*0240*/  IMAD.WIDE R6, R0, 0x4, R6 ;  /* 0x0000000400067825 */ /* 0x001fe200078e0206 */
[----:B-1----:R-:W0:Y:S02]  /*0250*/  F2F.F64.F32 R2, R8 ;  /* 0x0000000800027310 */ /* 0x002e240000201800 */
[----:B0-----:R-:W-:-:S08]  /*0260*/  DMUL R2, R2, R4 ;  /* 0x0000000402027228 */ /* 0x001fd00000000000 */
[----:B------:R-:W-:-:S10]  /*0270*/  DMUL R2, R2, 5 ;  /* 0x4014000002027828 */ /* 0x000fd40000000000 */
[----:B------:R-:W0:Y:S02]  /*0280*/  F2F.F32.F64 R3, R2 ;  /* 0x0000000200037310 */ /* 0x000e240000301000 */
[----:B0-----:R-:W-:Y:S01]  /*0290*/  STG.E desc[UR4][R6.64], R3 ;  /* 0x0000000306007986 */ /* 0x001fe2000c101904 */
[----:B------:R-:W-:Y:S05]  /*02a0*/  EXIT ;  /* 0x000000000000794d */ /* 0x000fea0003800000 */
.L_x_2:
[----:B------:R-:W0:Y:S02]  /*02b0*/  LDC.64 R2, c[0x0][0x390] ;  /* 0x0000e400ff027b82 */ /* 0x000e240000000a00 */
[----:B0-----:R-:W-:-:S05]  /*02c0*/  IMAD.WIDE R2, R0, 0x4, R2 ;  /* 0x0000000400027825 */ /* 0x001fca00078e0202 */
[----:B-----5:R-:W-:Y:S01]  /*02d0*/  STG.E desc[UR4][R2.64], R9 ;  /* 0x0000000902007986 */ /* 0x020fe2000c101904 */
[----:B------:R-:W-:Y:S05]  /*02e0*/  EXIT ;  /* 0x000000000000794d */ /* 0x000fea0003800000 */
.L_x_3:
        /* <DEDUP_REMOVED lines=9> */
.L_x_5:


//--------------------- .nv.global.init           --------------------------
	.section	.nv.global.init,"aw",@progbits
	.align	4
.nv.global.init:
	.type		mrg32k3aM1SubSeq,@object
	.size		mrg32k3aM1SubSeq,(mrg32k3aM2SubSeq - mrg32k3aM1SubSeq)
mrg32k3aM1SubSeq:
        /*0000*/ 	.byte	0x0b, 0xcc, 0xee, 0x04, 0x73, 0x29, 0x8b, 0x6f, 0xf6, 0x53, 0x03, 0xf6, 0x23, 0xf6, 0xea, 0xda
        /* <DEDUP_REMOVED lines=125> */
	.type		mrg32k3aM2SubSeq,@object
	.size		mrg32k3aM2SubSeq,(mrg32k3aM1 - mrg32k3aM2SubSeq)
mrg32k3aM2SubSeq:
        /* <DEDUP_REMOVED lines=126> */
	.type		mrg32k3aM1,@object
	.size		mrg32k3aM1,(mrg32k3aM1Seq - mrg32k3aM1)
mrg32k3aM1:
        /* <DEDUP_REMOVED lines=144> */
	.type		mrg32k3aM1Seq,@object
	.size		mrg32k3aM1Seq,(mrg32k3aM2 - mrg32k3aM1Seq)
mrg32k3aM1Seq:
        /* <DEDUP_REMOVED lines=144> */
	.type		mrg32k3aM2,@object
	.size		mrg32k3aM2,(mrg32k3aM2Seq - mrg32k3aM2)
mrg32k3aM2:
        /* <DEDUP_REMOVED lines=144> */
	.type		mrg32k3aM2Seq,@object
	.size		mrg32k3aM2Seq,(precalc_xorwow_matrix - mrg32k3aM2Seq)
mrg32k3aM2Seq:
        /* <DEDUP_REMOVED lines=144> */
	.type		precalc_xorwow_matrix,@object
	.size		precalc_xorwow_matrix,(precalc_xorwow_offset_matrix - precalc_xorwow_matrix)
precalc_xorwow_matrix:
        /* <DEDUP_REMOVED lines=6400> */
	.type		precalc_xorwow_offset_matrix,@object
	.size		precalc_xorwow_offset_matrix,(.L_1 - precalc_xorwow_offset_matrix)
precalc_xorwow_offset_matrix:
        /* <DEDUP_REMOVED lines=6400> */
.L_1:


//--------------------- .nv.shared.reserved.0     --------------------------
	.section	.nv.shared.reserved.0,"aw",@nobits
	.weak		__nv_reservedSMEM_offset_0_alias
	.size		__nv_reservedSMEM_offset_0_alias, 0, 64
	.other		__nv_reservedSMEM_offset_0_alias,@"STO_CUDA_RESERVED_SHARED STV_DEFAULT"
__nv_reservedSMEM_offset_0_alias:
	.zero		0
	.zero		64


//--------------------- .nv.constant0._Z19mappa_signal_kernelPfPiS_S_ii --------------------------
	.section	.nv.constant0._Z19mappa_signal_kernelPfPiS_S_ii,"a",@progbits
	.sectionflags	@""
	.align	4
.nv.constant0._Z19mappa_signal_kernelPfPiS_S_ii:
	.zero		936


//--------------------- .nv.constant0._Z19mappa_colori_kernelPfPiS_i --------------------------
	.section	.nv.constant0._Z19mappa_colori_kernelPfPiS_i,"a",@progbits
	.sectionflags	@""
	.align	4
.nv.constant0._Z19mappa_colori_kernelPfPiS_i:
	.zero		924


//--------------------- SYMBOLS --------------------------

	.type		.nv.reservedSmem.offset0,@object
	.size		.nv.reservedSmem.offset0,0x4
